//
// Generated by NVIDIA NVVM Compiler
//
// Compiler Build ID: CL-36424714
// Cuda compilation tools, release 13.0, V13.0.88
// Based on NVVM 20.0.0
//

.version 9.0
.target sm_100
.address_size 64

	// .globl	_Z21kernel_update_texturePhiii
.global .align 4 .b8 __cudart_i2opi_f[24] = {65, 144, 67, 60, 153, 149, 98, 219, 192, 221, 52, 245, 209, 87, 39, 252, 41, 21, 68, 78, 110, 131, 249, 162};

.visible .entry _Z21kernel_update_texturePhiii(
	.param .u64 .ptr .align 1 _Z21kernel_update_texturePhiii_param_0,
	.param .u32 _Z21kernel_update_texturePhiii_param_1,
	.param .u32 _Z21kernel_update_texturePhiii_param_2,
	.param .u32 _Z21kernel_update_texturePhiii_param_3
)
{
	.reg .pred 	%p<4>;
	.reg .b16 	%rs<2>;
	.reg .b32 	%r<36>;
	.reg .b64 	%rd<5>;

	ld.param.u64 	%rd1, [_Z21kernel_update_texturePhiii_param_0];
	ld.param.u32 	%r3, [_Z21kernel_update_texturePhiii_param_1];
	ld.param.u32 	%r5, [_Z21kernel_update_texturePhiii_param_2];
	ld.param.u32 	%r4, [_Z21kernel_update_texturePhiii_param_3];
	mov.u32 	%r6, %tid.x;
	mov.u32 	%r7, %ctaid.x;
	mov.u32 	%r8, %ntid.x;
	mad.lo.s32 	%r1, %r7, %r8, %r6;
	mov.u32 	%r9, %tid.y;
	mov.u32 	%r10, %ctaid.y;
	mov.u32 	%r11, %ntid.y;
	mad.lo.s32 	%r2, %r10, %r11, %r9;
	setp.ge.s32 	%p1, %r1, %r3;
	setp.ge.s32 	%p2, %r2, %r5;
	or.pred  	%p3, %p1, %p2;
	@%p3 bra 	$L__BB0_2;
	cvta.to.global.u64 	%rd2, %rd1;
	mad.lo.s32 	%r12, %r3, %r2, %r1;
	mul.lo.s32 	%r13, %r4, %r1;
	add.s32 	%r14, %r13, 255;
	mul.hi.s32 	%r15, %r14, -2139062143;
	add.s32 	%r16, %r15, %r14;
	shr.u32 	%r17, %r16, 31;
	shr.u32 	%r18, %r16, 7;
	add.s32 	%r19, %r18, %r17;
	add.s32 	%r20, %r14, %r19;
	shl.b32 	%r21, %r12, 2;
	cvt.s64.s32 	%rd3, %r21;
	add.s64 	%rd4, %rd2, %rd3;
	st.global.u8 	[%rd4], %r20;
	mad.lo.s32 	%r22, %r4, %r2, 255;
	mul.hi.s32 	%r23, %r22, -2139062143;
	add.s32 	%r24, %r23, %r22;
	shr.u32 	%r25, %r24, 31;
	shr.u32 	%r26, %r24, 7;
	add.s32 	%r27, %r26, %r25;
	add.s32 	%r28, %r22, %r27;
	st.global.u8 	[%rd4+1], %r28;
	add.s32 	%r29, %r22, %r13;
	mul.hi.s32 	%r30, %r29, -2139062143;
	add.s32 	%r31, %r30, %r29;
	shr.u32 	%r32, %r31, 31;
	shr.u32 	%r33, %r31, 7;
	add.s32 	%r34, %r33, %r32;
	add.s32 	%r35, %r29, %r34;
	st.global.u8 	[%rd4+2], %r35;
	mov.b16 	%rs1, 255;
	st.global.u8 	[%rd4+3], %rs1;
$L__BB0_2:
	ret;

}
	// .globl	_Z22kernel_update_verticesPfiif
.visible .entry _Z22kernel_update_verticesPfiif(
	.param .u64 .ptr .align 1 _Z22kernel_update_verticesPfiif_param_0,
	.param .u32 _Z22kernel_update_verticesPfiif_param_1,
	.param .u32 _Z22kernel_update_verticesPfiif_param_2,
	.param .f32 _Z22kernel_update_verticesPfiif_param_3
)
{
	.local .align 4 .b8 	__local_depot1[28];
	.reg .b64 	%SP;
	.reg .b64 	%SPL;
	.reg .pred 	%p<20>;
	.reg .b32 	%r<91>;
	.reg .b32 	%f<50>;
	.reg .b64 	%rd<43>;
	.reg .b64 	%fd<13>;

	mov.u64 	%SPL, __local_depot1;
	ld.param.u64 	%rd17, [_Z22kernel_update_verticesPfiif_param_0];
	ld.param.u32 	%r31, [_Z22kernel_update_verticesPfiif_param_1];
	ld.param.u32 	%r32, [_Z22kernel_update_verticesPfiif_param_2];
	ld.param.f32 	%f9, [_Z22kernel_update_verticesPfiif_param_3];
	add.u64 	%rd1, %SPL, 0;
	mov.u32 	%r33, %tid.x;
	mov.u32 	%r34, %ctaid.x;
	mov.u32 	%r35, %ntid.x;
	mad.lo.s32 	%r1, %r34, %r35, %r33;
	mov.u32 	%r36, %tid.y;
	mov.u32 	%r37, %ctaid.y;
	mov.u32 	%r38, %ntid.y;
	mad.lo.s32 	%r2, %r37, %r38, %r36;
	setp.ge.s32 	%p1, %r1, %r31;
	setp.ge.s32 	%p2, %r2, %r32;
	or.pred  	%p3, %p1, %p2;
	@%p3 bra 	$L__BB1_18;
	mad.lo.s32 	%r3, %r31, %r2, %r1;
	cvt.rn.f64.s32 	%fd1, %r1;
	mul.f32 	%f10, %f9, 0f3F22F983;
	cvt.rni.s32.f32 	%r90, %f10;
	cvt.rn.f32.s32 	%f11, %r90;
	fma.rn.f32 	%f12, %f11, 0fBFC90FDA, %f9;
	fma.rn.f32 	%f13, %f11, 0fB3A22168, %f12;
	fma.rn.f32 	%f49, %f11, 0fA7C234C5, %f13;
	abs.f32 	%f2, %f9;
	setp.ltu.f32 	%p4, %f2, 0f47CE4780;
	mov.u32 	%r86, %r90;
	mov.f32 	%f48, %f49;
	@%p4 bra 	$L__BB1_9;
	setp.neu.f32 	%p5, %f2, 0f7F800000;
	@%p5 bra 	$L__BB1_4;
	mov.f32 	%f16, 0f00000000;
	mul.rn.f32 	%f48, %f9, %f16;
	mov.b32 	%r86, 0;
	bra.uni 	$L__BB1_9;
$L__BB1_4:
	mov.b32 	%r5, %f9;
	shl.b32 	%r40, %r5, 8;
	or.b32  	%r6, %r40, -2147483648;
	mov.b64 	%rd39, 0;
	mov.b32 	%r83, 0;
	mov.u64 	%rd37, __cudart_i2opi_f;
	mov.u64 	%rd38, %rd1;
$L__BB1_5:
	.pragma "nounroll";
	ld.global.nc.u32 	%r41, [%rd37];
	mad.wide.u32 	%rd21, %r41, %r6, %rd39;
	shr.u64 	%rd39, %rd21, 32;
	st.local.u32 	[%rd38], %rd21;
	add.s32 	%r83, %r83, 1;
	add.s64 	%rd38, %rd38, 4;
	add.s64 	%rd37, %rd37, 4;
	setp.ne.s32 	%p6, %r83, 6;
	@%p6 bra 	$L__BB1_5;
	shr.u32 	%r42, %r5, 23;
	st.local.u32 	[%rd1+24], %rd39;
	and.b32  	%r9, %r42, 31;
	and.b32  	%r43, %r42, 224;
	add.s32 	%r44, %r43, -128;
	shr.u32 	%r45, %r44, 5;
	mul.wide.u32 	%rd22, %r45, 4;
	sub.s64 	%rd8, %rd1, %rd22;
	ld.local.u32 	%r84, [%rd8+24];
	ld.local.u32 	%r85, [%rd8+20];
	setp.eq.s32 	%p7, %r9, 0;
	@%p7 bra 	$L__BB1_8;
	shf.l.wrap.b32 	%r84, %r85, %r84, %r9;
	ld.local.u32 	%r46, [%rd8+16];
	shf.l.wrap.b32 	%r85, %r46, %r85, %r9;
$L__BB1_8:
	shr.u32 	%r47, %r84, 30;
	shf.l.wrap.b32 	%r48, %r85, %r84, 2;
	shl.b32 	%r49, %r85, 2;
	shr.u32 	%r50, %r48, 31;
	add.s32 	%r51, %r50, %r47;
	neg.s32 	%r52, %r51;
	setp.lt.s32 	%p8, %r5, 0;
	selp.b32 	%r86, %r52, %r51, %p8;
	xor.b32  	%r53, %r48, %r5;
	shr.s32 	%r54, %r48, 31;
	xor.b32  	%r55, %r54, %r48;
	xor.b32  	%r56, %r54, %r49;
	cvt.u64.u32 	%rd23, %r55;
	shl.b64 	%rd24, %rd23, 32;
	cvt.u64.u32 	%rd25, %r56;
	or.b64  	%rd26, %rd24, %rd25;
	cvt.rn.f64.s64 	%fd3, %rd26;
	mul.f64 	%fd4, %fd3, 0d3BF921FB54442D19;
	cvt.rn.f32.f64 	%f14, %fd4;
	neg.f32 	%f15, %f14;
	setp.lt.s32 	%p9, %r53, 0;
	selp.f32 	%f48, %f15, %f14, %p9;
$L__BB1_9:
	setp.ltu.f32 	%p10, %f2, 0f47CE4780;
	add.s32 	%r58, %r86, 1;
	mul.rn.f32 	%f17, %f48, %f48;
	and.b32  	%r59, %r86, 1;
	setp.eq.b32 	%p11, %r59, 1;
	selp.f32 	%f18, %f48, 0f3F800000, %p11;
	fma.rn.f32 	%f19, %f17, %f18, 0f00000000;
	fma.rn.f32 	%f20, %f17, 0f37CBAC00, 0fBAB607ED;
	selp.f32 	%f21, 0fB94D4153, %f20, %p11;
	selp.f32 	%f22, 0f3C0885E4, 0f3D2AAABB, %p11;
	fma.rn.f32 	%f23, %f21, %f17, %f22;
	selp.f32 	%f24, 0fBE2AAAA8, 0fBEFFFFFF, %p11;
	fma.rn.f32 	%f25, %f23, %f17, %f24;
	fma.rn.f32 	%f26, %f25, %f19, %f18;
	and.b32  	%r60, %r58, 2;
	setp.eq.s32 	%p12, %r60, 0;
	mov.f32 	%f27, 0f00000000;
	sub.f32 	%f28, %f27, %f26;
	selp.f32 	%f29, %f26, %f28, %p12;
	cvt.f64.f32 	%fd5, %f29;
	add.f64 	%fd6, %fd1, 0dBFE0000000000000;
	fma.rn.f64 	%fd7, %fd5, 0d3FC999999999999A, %fd6;
	cvt.rn.f32.f64 	%f30, %fd7;
	shl.b32 	%r61, %r3, 1;
	cvta.to.global.u64 	%rd27, %rd17;
	mul.wide.s32 	%rd28, %r61, 4;
	add.s64 	%rd9, %rd27, %rd28;
	st.global.f32 	[%rd9], %f30;
	cvt.rn.f64.u32 	%fd2, %r2;
	@%p10 bra 	$L__BB1_17;
	setp.neu.f32 	%p13, %f2, 0f7F800000;
	@%p13 bra 	$L__BB1_12;
	mov.f32 	%f33, 0f00000000;
	mul.rn.f32 	%f49, %f9, %f33;
	mov.b32 	%r90, 0;
	bra.uni 	$L__BB1_17;
$L__BB1_12:
	mov.b32 	%r18, %f9;
	shl.b32 	%r63, %r18, 8;
	or.b32  	%r19, %r63, -2147483648;
	mov.b64 	%rd42, 0;
	mov.b32 	%r87, 0;
	mov.u64 	%rd40, __cudart_i2opi_f;
	mov.u64 	%rd41, %rd1;
$L__BB1_13:
	.pragma "nounroll";
	ld.global.nc.u32 	%r64, [%rd40];
	mad.wide.u32 	%rd31, %r64, %r19, %rd42;
	shr.u64 	%rd42, %rd31, 32;
	st.local.u32 	[%rd41], %rd31;
	add.s32 	%r87, %r87, 1;
	add.s64 	%rd41, %rd41, 4;
	add.s64 	%rd40, %rd40, 4;
	setp.ne.s32 	%p14, %r87, 6;
	@%p14 bra 	$L__BB1_13;
	shr.u32 	%r65, %r18, 23;
	st.local.u32 	[%rd1+24], %rd42;
	and.b32  	%r22, %r65, 31;
	and.b32  	%r66, %r65, 224;
	add.s32 	%r67, %r66, -128;
	shr.u32 	%r68, %r67, 5;
	mul.wide.u32 	%rd32, %r68, 4;
	sub.s64 	%rd16, %rd1, %rd32;
	ld.local.u32 	%r88, [%rd16+24];
	ld.local.u32 	%r89, [%rd16+20];
	setp.eq.s32 	%p15, %r22, 0;
	@%p15 bra 	$L__BB1_16;
	shf.l.wrap.b32 	%r88, %r89, %r88, %r22;
	ld.local.u32 	%r69, [%rd16+16];
	shf.l.wrap.b32 	%r89, %r69, %r89, %r22;
$L__BB1_16:
	shr.u32 	%r70, %r88, 30;
	shf.l.wrap.b32 	%r71, %r89, %r88, 2;
	shl.b32 	%r72, %r89, 2;
	shr.u32 	%r73, %r71, 31;
	add.s32 	%r74, %r73, %r70;
	neg.s32 	%r75, %r74;
	setp.lt.s32 	%p16, %r18, 0;
	selp.b32 	%r90, %r75, %r74, %p16;
	xor.b32  	%r76, %r71, %r18;
	shr.s32 	%r77, %r71, 31;
	xor.b32  	%r78, %r77, %r71;
	xor.b32  	%r79, %r77, %r72;
	cvt.u64.u32 	%rd33, %r78;
	shl.b64 	%rd34, %rd33, 32;
	cvt.u64.u32 	%rd35, %r79;
	or.b64  	%rd36, %rd34, %rd35;
	cvt.rn.f64.s64 	%fd8, %rd36;
	mul.f64 	%fd9, %fd8, 0d3BF921FB54442D19;
	cvt.rn.f32.f64 	%f31, %fd9;
	neg.f32 	%f32, %f31;
	setp.lt.s32 	%p17, %r76, 0;
	selp.f32 	%f49, %f32, %f31, %p17;
$L__BB1_17:
	mul.rn.f32 	%f34, %f49, %f49;
	and.b32  	%r81, %r90, 1;
	setp.eq.b32 	%p18, %r81, 1;
	selp.f32 	%f35, 0f3F800000, %f49, %p18;
	fma.rn.f32 	%f36, %f34, %f35, 0f00000000;
	fma.rn.f32 	%f37, %f34, 0f37CBAC00, 0fBAB607ED;
	selp.f32 	%f38, %f37, 0fB94D4153, %p18;
	selp.f32 	%f39, 0f3D2AAABB, 0f3C0885E4, %p18;
	fma.rn.f32 	%f40, %f38, %f34, %f39;
	selp.f32 	%f41, 0fBEFFFFFF, 0fBE2AAAA8, %p18;
	fma.rn.f32 	%f42, %f40, %f34, %f41;
	fma.rn.f32 	%f43, %f42, %f36, %f35;
	and.b32  	%r82, %r90, 2;
	setp.eq.s32 	%p19, %r82, 0;
	mov.f32 	%f44, 0f00000000;
	sub.f32 	%f45, %f44, %f43;
	selp.f32 	%f46, %f43, %f45, %p19;
	cvt.f64.f32 	%fd10, %f46;
	add.f64 	%fd11, %fd2, 0dBFE0000000000000;
	fma.rn.f64 	%fd12, %fd10, 0d3FC999999999999A, %fd11;
	cvt.rn.f32.f64 	%f47, %fd12;
	st.global.f32 	[%rd9+4], %f47;
$L__BB1_18:
	ret;

}


// ===== COMPILED SASS (sm_100) =====

	.target	sm_100

	.elftype	@"ET_EXEC"


//--------------------- .note.nv.tkinfo           --------------------------
	.section	.note.nv.tkinfo,"",@"SHT_NOTE"
	.sectionflags	@"SHF_NOTE_NV_TKINFO"
	.tkinfo
        /*0018*/ 	.word	0x00000002
        /*0030*/ 	.string	""
        /*0030*/ 	.string	"ptxas"
        /*0030*/ 	.string	"Cuda compilation tools, release 13.0, V13.0.88"
        /*0030*/ 	.string	"Build cuda_13.0.r13.0/compiler.36424714_0"
        /*0030*/ 	.string	"-arch sm_100 -m 64 "



//--------------------- .note.nv.cuinfo           --------------------------
	.section	.note.nv.cuinfo,"",@"SHT_NOTE"
	.sectionflags	@"SHF_NOTE_NV_CUINFO"
        /*0018*/ 	.short	0x0002
        /*001a*/ 	.short	0x0064
        /*001c*/ 	.short	0x0082
	.zero		2


//--------------------- .nv.info                  --------------------------
	.section	.nv.info,"",@"SHT_CUDA_INFO"
	.align	4


	//----- nvinfo : EIATTR_REGCOUNT
	.align		4
        /*0000*/ 	.byte	0x04, 0x2f
        /*0002*/ 	.short	(.L_2 - .L_1)
	.align		4
.L_1:
        /*0004*/ 	.word	index@(_Z21kernel_update_texturePhiii)
        /*0008*/ 	.word	0x0000000e


	//----- nvinfo : EIATTR_FRAME_SIZE
	.align		4
.L_2:
        /*000c*/ 	.byte	0x04, 0x11
        /*000e*/ 	.short	(.L_4 - .L_3)
	.align		4
.L_3:
        /*0010*/ 	.word	index@(_Z21kernel_update_texturePhiii)
        /*0014*/ 	.word	0x00000000


	//----- nvinfo : EIATTR_REGCOUNT
	.align		4
.L_4:
        /*0018*/ 	.byte	0x04, 0x2f
        /*001a*/ 	.short	(.L_6 - .L_5)
	.align		4
.L_5:
        /*001c*/ 	.word	index@(_Z22kernel_update_verticesPfiif)
        /*0020*/ 	.word	0x0000001a


	//----- nvinfo : EIATTR_FRAME_SIZE
	.align		4
.L_6:
        /*0024*/ 	.byte	0x04, 0x11
        /*0026*/ 	.short	(.L_8 - .L_7)
	.align		4
.L_7:
        /*0028*/ 	.word	index@(_Z22kernel_update_verticesPfiif)
        /*002c*/ 	.word	0x00000000


	//----- nvinfo : EIATTR_MIN_STACK_SIZE
	.align		4
.L_8:
        /*0030*/ 	.byte	0x04, 0x12
        /*0032*/ 	.short	(.L_10 - .L_9)
	.align		4
.L_9:
        /*0034*/ 	.word	index@(_Z22kernel_update_verticesPfiif)
        /*0038*/ 	.word	0x00000000


	//----- nvinfo : EIATTR_MIN_STACK_SIZE
	.align		4
.L_10:
        /*003c*/ 	.byte	0x04, 0x12
        /*003e*/ 	.short	(.L_12 - .L_11)
	.align		4
.L_11:
        /*0040*/ 	.word	index@(_Z21kernel_update_texturePhiii)
        /*0044*/ 	.word	0x00000000
.L_12:


//--------------------- .nv.compat                --------------------------
	.section	.nv.compat,"",@"SHT_CUDA_COMPAT_INFO"
	.align	4
        /*0000*/ 	.byte	0x02, 0x09, 0x00, 0x00, 0x02, 0x02, 0x01, 0x00, 0x02, 0x05, 0x05, 0x00, 0x03, 0x07, 0x01, 0x01
        /*0010*/ 	.byte	0x02, 0x03, 0x00, 0x00, 0x02, 0x06, 0x01, 0x00, 0x04, 0x0b, 0x08, 0x00, 0x01, 0x00, 0x00, 0x00
        /*0020*/ 	.byte	0x00, 0x00, 0x00, 0x00


//--------------------- .nv.info._Z22kernel_update_verticesPfiif --------------------------
	.section	.nv.info._Z22kernel_update_verticesPfiif,"",@"SHT_CUDA_INFO"
	.sectionflags	@""
	.align	4


	//----- nvinfo : EIATTR_CUDA_API_VERSION
	.align		4
        /*0000*/ 	.byte	0x04, 0x37
        /*0002*/ 	.short	(.L_14 - .L_13)
.L_13:
        /*0004*/ 	.word	0x00000082


	//----- nvinfo : EIATTR_KPARAM_INFO
	.align		4
.L_14:
        /*0008*/ 	.byte	0x04, 0x17
        /*000a*/ 	.short	(.L_16 - .L_15)
.L_15:
        /*000c*/ 	.word	0x00000000
        /*0010*/ 	.short	0x0003
        /*0012*/ 	.short	0x0010
        /*0014*/ 	.byte	0x00, 0xf0, 0x11, 0x00


	//----- nvinfo : EIATTR_KPARAM_INFO
	.align		4
.L_16:
        /*0018*/ 	.byte	0x04, 0x17
        /*001a*/ 	.short	(.L_18 - .L_17)
.L_17:
        /*001c*/ 	.word	0x00000000
        /*0020*/ 	.short	0x0002
        /*0022*/ 	.short	0x000c
        /*0024*/ 	.byte	0x00, 0xf0, 0x11, 0x00


	//----- nvinfo : EIATTR_KPARAM_INFO
	.align		4
.L_18:
        /*0028*/ 	.byte	0x04, 0x17
        /*002a*/ 	.short	(.L_20 - .L_19)
.L_19:
        /*002c*/ 	.word	0x00000000
        /*0030*/ 	.short	0x0001
        /*0032*/ 	.short	0x0008
        /*0034*/ 	.byte	0x00, 0xf0, 0x11, 0x00


	//----- nvinfo : EIATTR_KPARAM_INFO
	.align		4
.L_20:
        /*0038*/ 	.byte	0x04, 0x17
        /*003a*/ 	.short	(.L_22 - .L_21)
.L_21:
        /*003c*/ 	.word	0x00000000
        /*0040*/ 	.short	0x0000
        /*0042*/ 	.short	0x0000
        /*0044*/ 	.byte	0x00, 0xf5, 0x21, 0x00


	//----- nvinfo : EIATTR_SPARSE_MMA_MASK
	.align		4
.L_22:
        /*0048*/ 	.byte	0x03, 0x50
        /*004a*/ 	.short	0x0000


	//----- nvinfo : EIATTR_MAXREG_COUNT
	.align		4
        /*004c*/ 	.byte	0x03, 0x1b
        /*004e*/ 	.short	0x00ff


	//----- nvinfo : EIATTR_MERCURY_ISA_VERSION
	.align		4
        /*0050*/ 	.byte	0x03, 0x5f
        /*0052*/ 	.short	0x0101


	//----- nvinfo : EIATTR_VRC_CTA_INIT_COUNT
	.align		4
        /*0054*/ 	.byte	0x02, 0x4a
	.zero		1
	.zero		1


	//----- nvinfo : EIATTR_EXIT_INSTR_OFFSETS
	.align		4
        /*0058*/ 	.byte	0x04, 0x1c
        /*005a*/ 	.short	(.L_24 - .L_23)


	//   ....[0]....
.L_23:
        /*005c*/ 	.word	0x000000c0


	//   ....[1]....
        /*0060*/ 	.word	0x00001090


	//----- nvinfo : EIATTR_CBANK_PARAM_SIZE
	.align		4
.L_24:
        /*0064*/ 	.byte	0x03, 0x19
        /*0066*/ 	.short	0x0014


	//----- nvinfo : EIATTR_PARAM_CBANK
	.align		4
        /*0068*/ 	.byte	0x04, 0x0a
        /*006a*/ 	.short	(.L_26 - .L_25)
	.align		4
.L_25:
        /*006c*/ 	.word	index@(.nv.constant0._Z22kernel_update_verticesPfiif)
        /*0070*/ 	.short	0x0380
        /*0072*/ 	.short	0x0014


	//----- nvinfo : EIATTR_SW_WAR
	.align		4
.L_26:
        /*0074*/ 	.byte	0x04, 0x36
        /*0076*/ 	.short	(.L_28 - .L_27)
.L_27:
        /*0078*/ 	.word	0x00000008
.L_28:


//--------------------- .nv.info._Z21kernel_update_texturePhiii --------------------------
	.section	.nv.info._Z21kernel_update_texturePhiii,"",@"SHT_CUDA_INFO"
	.sectionflags	@""
	.align	4


	//----- nvinfo : EIATTR_CUDA_API_VERSION
	.align		4
        /*0000*/ 	.byte	0x04, 0x37
        /*0002*/ 	.short	(.L_30 - .L_29)
.L_29:
        /*0004*/ 	.word	0x00000082


	//----- nvinfo : EIATTR_KPARAM_INFO
	.align		4
.L_30:
        /*0008*/ 	.byte	0x04, 0x17
        /*000a*/ 	.short	(.L_32 - .L_31)
.L_31:
        /*000c*/ 	.word	0x00000000
        /*0010*/ 	.short	0x0003
        /*0012*/ 	.short	0x0010
        /*0014*/ 	.byte	0x00, 0xf0, 0x11, 0x00


	//----- nvinfo : EIATTR_KPARAM_INFO
	.align		4
.L_32:
        /*0018*/ 	.byte	0x04, 0x17
        /*001a*/ 	.short	(.L_34 - .L_33)
.L_33:
        /*001c*/ 	.word	0x00000000
        /*0020*/ 	.short	0x0002
        /*0022*/ 	.short	0x000c
        /*0024*/ 	.byte	0x00, 0xf0, 0x11, 0x00


	//----- nvinfo : EIATTR_KPARAM_INFO
	.align		4
.L_34:
        /*0028*/ 	.byte	0x04, 0x17
        /*002a*/ 	.short	(.L_36 - .L_35)
.L_35:
        /*002c*/ 	.word	0x00000000
        /*0030*/ 	.short	0x0001
        /*0032*/ 	.short	0x0008
        /*0034*/ 	.byte	0x00, 0xf0, 0x11, 0x00


	//----- nvinfo : EIATTR_KPARAM_INFO
	.align		4
.L_36:
        /*0038*/ 	.byte	0x04, 0x17
        /*003a*/ 	.short	(.L_38 - .L_37)
.L_37:
        /*003c*/ 	.word	0x00000000
        /*0040*/ 	.short	0x0000
        /*0042*/ 	.short	0x0000
        /*0044*/ 	.byte	0x00, 0xf5, 0x21, 0x00


	//----- nvinfo : EIATTR_SPARSE_MMA_MASK
	.align		4
.L_38:
        /*0048*/ 	.byte	0x03, 0x50
        /*004a*/ 	.short	0x0000


	//----- nvinfo : EIATTR_MAXREG_COUNT
	.align		4
        /*004c*/ 	.byte	0x03, 0x1b
        /*004e*/ 	.short	0x00ff


	//----- nvinfo : EIATTR_MERCURY_ISA_VERSION
	.align		4
        /*0050*/ 	.byte	0x03, 0x5f
        /*0052*/ 	.short	0x0101


	//----- nvinfo : EIATTR_VRC_CTA_INIT_COUNT
	.align		4
        /*0054*/ 	.byte	0x02, 0x4a
	.zero		1
	.zero		1


	//----- nvinfo : EIATTR_EXIT_INSTR_OFFSETS
	.align		4
        /*0058*/ 	.byte	0x04, 0x1c
        /*005a*/ 	.short	(.L_40 - .L_39)


	//   ....[0]....
.L_39:
        /*005c*/ 	.word	0x000000c0


	//   ....[1]....
        /*0060*/ 	.word	0x000002c0


	//----- nvinfo : EIATTR_CBANK_PARAM_SIZE
	.align		4
.L_40:
        /*0064*/ 	.byte	0x03, 0x19
        /*0066*/ 	.short	0x0014


	//----- nvinfo : EIATTR_PARAM_CBANK
	.align		4
        /*0068*/ 	.byte	0x04, 0x0a
        /*006a*/ 	.short	(.L_42 - .L_41)
	.align		4
.L_41:
        /*006c*/ 	.word	index@(.nv.constant0._Z21kernel_update_texturePhiii)
        /*0070*/ 	.short	0x0380
        /*0072*/ 	.short	0x0014


	//----- nvinfo : EIATTR_SW_WAR
	.align		4
.L_42:
        /*0074*/ 	.byte	0x04, 0x36
        /*0076*/ 	.short	(.L_44 - .L_43)
.L_43:
        /*0078*/ 	.word	0x00000008
.L_44:


//--------------------- .nv.callgraph             --------------------------
	.section	.nv.callgraph,"",@"SHT_CUDA_CALLGRAPH"
	.align	4
	.sectionentsize	8
	.align		4
        /*0000*/ 	.word	0x00000000
	.align		4
        /*0004*/ 	.word	0xffffffff
	.align		4
        /*0008*/ 	.word	0x00000000
	.align		4
        /*000c*/ 	.word	0xfffffffe
	.align		4
        /*0010*/ 	.word	0x00000000
	.align		4
        /*0014*/ 	.word	0xfffffffd
	.align		4
        /*0018*/ 	.word	0x00000000
	.align		4
        /*001c*/ 	.word	0xfffffffc


//--------------------- .nv.constant4             --------------------------
	.section	.nv.constant4,"a",@progbits
	.align	8
	.align		8
.nv.constant4:
        /*0000*/ 	.dword	__cudart_i2opi_f


//--------------------- .text._Z22kernel_update_verticesPfiif --------------------------
	.section	.text._Z22kernel_update_verticesPfiif,"ax",@progbits
	.align	128
        .global         _Z22kernel_update_verticesPfiif
        .type           _Z22kernel_update_verticesPfiif,@function
        .size           _Z22kernel_update_verticesPfiif,(.L_x_8 - _Z22kernel_update_verticesPfiif)
        .other          _Z22kernel_update_verticesPfiif,@"STO_CUDA_ENTRY STV_DEFAULT"
_Z22kernel_update_verticesPfiif:
.text._Z22kernel_update_verticesPfiif:
[----:B------:R-:W-:Y:S01]  /*0000*/  LDC R1, c[0x0][0x37c] ;  /* 0x0000df00ff017b82 */ /* 0x000fe20000000800 */
[----:B------:R-:W0:Y:S07]  /*0010*/  S2R R12, SR_TID.Y ;  /* 0x00000000000c7919 */ /* 0x000e2e0000002200 */
[----:B------:R-:W1:Y:S01]  /*0020*/  LDC R0, c[0x0][0x360] ;  /* 0x0000d800ff007b82 */ /* 0x000e620000000800 */
[----:B------:R-:W2:Y:S01]  /*0030*/  LDCU.64 UR8, c[0x0][0x388] ;  /* 0x00007100ff0877ac */ /* 0x000ea20008000a00 */
[----:B------:R-:W1:Y:S06]  /*0040*/  S2R R5, SR_TID.X ;  /* 0x0000000000057919 */ /* 0x000e6c0000002100 */
[----:B------:R-:W0:Y:S08]  /*0050*/  S2UR UR5, SR_CTAID.Y ;  /* 0x00000000000579c3 */ /* 0x000e300000002600 */
[----:B------:R-:W0:Y:S08]  /*0060*/  LDC R3, c[0x0][0x364] ;  /* 0x0000d900ff037b82 */ /* 0x000e300000000800 */
[----:B------:R-:W1:Y:S01]  /*0070*/  S2UR UR4, SR_CTAID.X ;  /* 0x00000000000479c3 */ /* 0x000e620000002500 */
[----:B0-----:R-:W-:-:S05]  /*0080*/  IMAD R12, R3, UR5, R12 ;  /* 0x00000005030c7c24 */ /* 0x001fca000f8e020c */
[----:B--2---:R-:W-:Y:S01]  /*0090*/  ISETP.GE.AND P0, PT, R12, UR9, PT ;  /* 0x000000090c007c0c */ /* 0x004fe2000bf06270 */
[----:B-1----:R-:W-:-:S05]  /*00a0*/  IMAD R5, R0, UR4, R5 ;  /* 0x0000000400057c24 */ /* 0x002fca000f8e0205 */
[----:B------:R-:W-:-:S13]  /*00b0*/  ISETP.GE.OR P0, PT, R5, UR8, P0 ;  /* 0x0000000805007c0c */ /* 0x000fda0008706670 */
[----:B------:R-:W-:Y:S05]  /*00c0*/  @P0 EXIT ;  /* 0x000000000000094d */ /* 0x000fea0003800000 */
[----:B------:R-:W0:Y:S01]  /*00d0*/  LDC R10, c[0x0][0x390] ;  /* 0x0000e400ff0a7b82 */ /* 0x000e220000000800 */
[----:B------:R-:W1:Y:S01]  /*00e0*/  LDCU.64 UR6, c[0x0][0x358] ;  /* 0x00006b00ff0677ac */ /* 0x000e620008000a00 */
[----:B------:R-:W-:Y:S02]  /*00f0*/  IMAD R13, R12, UR8, R5 ;  /* 0x000000080c0d7c24 */ /* 0x000fe4000f8e0205 */
[C---:B0-----:R-:W-:Y:S01]  /*0100*/  FMUL R0, R10.reuse, 0.63661974668502807617 ;  /* 0x3f22f9830a007820 */ /* 0x041fe20000400000 */
[----:B------:R-:W-:-:S05]  /*0110*/  FSETP.GE.AND P0, PT, |R10|, 105615, PT ;  /* 0x47ce47800a00780b */ /* 0x000fca0003f06200 */
[----:B------:R-:W0:Y:S02]  /*0120*/  F2I.NTZ R0, R0 ;  /* 0x0000000000007305 */ /* 0x000e240000203100 */
[----:B0-----:R-:W-:Y:S01]  /*0130*/  I2FP.F32.S32 R9, R0 ;  /* 0x0000000000097245 */ /* 0x001fe20000201400 */
[----:B------:R-:W-:-:S04]  /*0140*/  IMAD.MOV.U32 R8, RZ, RZ, R0 ;  /* 0x000000ffff087224 */ /* 0x000fc800078e0000 */
[----:B------:R-:W-:-:S04]  /*0150*/  FFMA R2, R9, -1.5707962512969970703, R10 ;  /* 0xbfc90fda09027823 */ /* 0x000fc8000000000a */
[C---:B------:R-:W-:Y:S02]  /*0160*/  FFMA R4, R9.reuse, -7.5497894158615963534e-08, R2 ;  /* 0xb3a2216809047823 */ /* 0x040fe40000000002 */
[----:B------:R0:W2:Y:S02]  /*0170*/  I2F.F64 R2, R5 ;  /* 0x0000000500027312 */ /* 0x0000a40000201c00 */
[----:B------:R-:W-:Y:S01]  /*0180*/  FFMA R9, R9, -5.3903029534742383927e-15, R4 ;  /* 0xa7c234c509097823 */ /* 0x000fe20000000004 */
[----:B------:R-:W-:-:S03]  /*0190*/  P2R R4, PR, RZ, 0x1 ;  /* 0x00000001ff047803 */ /* 0x000fc60000000000 */
[----:B------:R-:W-:Y:S01]  /*01a0*/  IMAD.MOV.U32 R4, RZ, RZ, R9 ;  /* 0x000000ffff047224 */ /* 0x000fe200078e0009 */
[----:B-1----:R-:W-:Y:S06]  /*01b0*/  @!P0 BRA `(.L_x_0) ;  /* 0x0000000400788947 */ /* 0x002fec0003800000 */
[----:B------:R-:W-:-:S13]  /*01c0*/  FSETP.NEU.AND P0, PT, |R10|, +INF , PT ;  /* 0x7f8000000a00780b */ /* 0x000fda0003f0d200 */
[----:B------:R-:W-:Y:S01]  /*01d0*/  @!P0 FMUL R4, RZ, R10 ;  /* 0x0000000aff048220 */ /* 0x000fe20000400000 */
[----:B------:R-:W-:Y:S01]  /*01e0*/  @!P0 IMAD.MOV.U32 R0, RZ, RZ, RZ ;  /* 0x000000ffff008224 */ /* 0x000fe200078e00ff */
[----:B------:R-:W-:Y:S06]  /*01f0*/  @!P0 BRA `(.L_x_0) ;  /* 0x0000000400688947 */ /* 0x000fec0003800000 */
[----:B------:R-:W-:Y:S02]  /*0200*/  IMAD.SHL.U32 R0, R10, 0x100, RZ ;  /* 0x000001000a007824 */ /* 0x000fe400078e00ff */
[----:B------:R-:W-:Y:S02]  /*0210*/  HFMA2 R14, -RZ, RZ, 0, 0 ;  /* 0x00000000ff0e7431 */ /* 0x000fe400000001ff */
[----:B------:R-:W-:Y:S01]  /*0220*/  IMAD.MOV.U32 R21, RZ, RZ, RZ ;  /* 0x000000ffff157224 */ /* 0x000fe200078e00ff */
[----:B------:R-:W1:Y:S01]  /*0230*/  LDCU.64 UR8, c[0x4][URZ] ;  /* 0x01000000ff0877ac */ /* 0x000e620008000a00 */
[----:B------:R-:W-:Y:S01]  /*0240*/  IMAD.MOV.U32 R23, RZ, RZ, RZ ;  /* 0x000000ffff177224 */ /* 0x000fe200078e00ff */
[----:B------:R-:W-:Y:S01]  /*0250*/  LOP3.LUT R0, R0, 0x80000000, RZ, 0xfc, !PT ;  /* 0x8000000000007812 */ /* 0x000fe200078efcff */
[----:B------:R-:W-:-:S06]  /*0260*/  UMOV UR4, URZ ;  /* 0x000000ff00047c82 */ /* 0x000fcc0008000000 */
.L_x_1:
[----:B01----:R-:W-:Y:S02]  /*0270*/  IMAD.U32 R5, RZ, RZ, UR9 ;  /* 0x00000009ff057e24 */ /* 0x003fe4000f8e00ff */
[----:B------:R-:W-:-:S05]  /*0280*/  IMAD.U32 R4, RZ, RZ, UR8 ;  /* 0x00000008ff047e24 */ /* 0x000fca000f8e00ff */
[----:B------:R-:W3:Y:S01]  /*0290*/  LDG.E.CONSTANT R5, desc[UR6][R4.64] ;  /* 0x0000000604057981 */ /* 0x000ee2000c1e9900 */
[----:B------:R-:W-:Y:S01]  /*02a0*/  UIADD3 UR4, UPT, UPT, UR4, 0x1, URZ ;  /* 0x0000000104047890 */ /* 0x000fe2000fffe0ff */
[C---:B------:R-:W-:Y:S01]  /*02b0*/  ISETP.EQ.AND P0, PT, R14.reuse, RZ, PT ;  /* 0x000000ff0e00720c */ /* 0x040fe20003f02270 */
[----:B------:R-:W-:Y:S01]  /*02c0*/  UIADD3 UR8, UP1, UPT, UR8, 0x4, URZ ;  /* 0x0000000408087890 */ /* 0x000fe2000ff3e0ff */
[C---:B------:R-:W-:Y:S01]  /*02d0*/  ISETP.EQ.AND P1, PT, R14.reuse, 0x4, PT ;  /* 0x000000040e00780c */ /* 0x040fe20003f22270 */
[----:B------:R-:W-:Y:S01]  /*02e0*/  UISETP.NE.AND UP0, UPT, UR4, 0x6, UPT ;  /* 0x000000060400788c */ /* 0x000fe2000bf05270 */
[C---:B------:R-:W-:Y:S01]  /*02f0*/  ISETP.EQ.AND P3, PT, R14.reuse, 0xc, PT ;  /* 0x0000000c0e00780c */ /* 0x040fe20003f62270 */
[----:B------:R-:W-:Y:S01]  /*0300*/  UIADD3.X UR9, UPT, UPT, URZ, UR9, URZ, UP1, !UPT ;  /* 0x00000009ff097290 */ /* 0x000fe20008ffe4ff */
[C---:B------:R-:W-:Y:S02]  /*0310*/  ISETP.EQ.AND P4, PT, R14.reuse, 0x10, PT ;  /* 0x000000100e00780c */ /* 0x040fe40003f82270 */
[----:B------:R-:W-:Y:S01]  /*0320*/  ISETP.EQ.AND P5, PT, R14, 0x14, PT ;  /* 0x000000140e00780c */ /* 0x000fe20003fa2270 */
[----:B---3--:R-:W-:-:S03]  /*0330*/  IMAD.WIDE.U32 R6, R5, R0, RZ ;  /* 0x0000000005067225 */ /* 0x008fc600078e00ff */
[----:B------:R-:W-:-:S05]  /*0340*/  IADD3 R6, P2, PT, R6, R21, RZ ;  /* 0x0000001506067210 */ /* 0x000fca0007f5e0ff */
[----:B------:R-:W-:Y:S01]  /*0350*/  @P3 MOV R17, R6 ;  /* 0x0000000600113202 */ /* 0x000fe20000000f00 */
[----:B------:R-:W-:Y:S01]  /*0360*/  IMAD.X R21, R7, 0x1, R23, P2 ;  /* 0x0000000107157824 */ /* 0x000fe200010e0617 */
[C---:B------:R-:W-:Y:S01]  /*0370*/  ISETP.EQ.AND P2, PT, R14.reuse, 0x8, PT ;  /* 0x000000080e00780c */ /* 0x040fe20003f42270 */
[--C-:B------:R-:W-:Y:S02]  /*0380*/  @P0 IMAD.MOV.U32 R11, RZ, RZ, R6.reuse ;  /* 0x000000ffff0b0224 */ /* 0x100fe400078e0006 */
[--C-:B------:R-:W-:Y:S02]  /*0390*/  @P1 IMAD.MOV.U32 R15, RZ, RZ, R6.reuse ;  /* 0x000000ffff0f1224 */ /* 0x100fe400078e0006 */
[--C-:B------:R-:W-:Y:S02]  /*03a0*/  @P4 IMAD.MOV.U32 R18, RZ, RZ, R6.reuse ;  /* 0x000000ffff124224 */ /* 0x100fe400078e0006 */
[----:B------:R-:W-:Y:S02]  /*03b0*/  @P5 IMAD.MOV.U32 R19, RZ, RZ, R6 ;  /* 0x000000ffff135224 */ /* 0x000fe400078e0006 */
[----:B------:R-:W-:-:S04]  /*03c0*/  VIADD R14, R14, 0x4 ;  /* 0x000000040e0e7836 */ /* 0x000fc80000000000 */
[----:B------:R-:W-:Y:S01]  /*03d0*/  @P2 IMAD.MOV.U32 R16, RZ, RZ, R6 ;  /* 0x000000ffff102224 */ /* 0x000fe200078e0006 */
[----:B------:R-:W-:Y:S06]  /*03e0*/  BRA.U UP0, `(.L_x_1) ;  /* 0xfffffffd00a07547 */ /* 0x000fec000b83ffff */
[----:B------:R-:W-:-:S04]  /*03f0*/  SHF.R.U32.HI R4, RZ, 0x17, R10 ;  /* 0x00000017ff047819 */ /* 0x000fc8000001160a */
[C---:B------:R-:W-:Y:S02]  /*0400*/  LOP3.LUT R0, R4.reuse, 0xe0, RZ, 0xc0, !PT ;  /* 0x000000e004007812 */ /* 0x040fe400078ec0ff */
[----:B------:R-:W-:-:S03]  /*0410*/  LOP3.LUT P6, RZ, R4, 0x1f, RZ, 0xc0, !PT ;  /* 0x0000001f04ff7812 */ /* 0x000fc600078cc0ff */
[----:B------:R-:W-:-:S05]  /*0420*/  VIADD R0, R0, 0xffffff80 ;  /* 0xffffff8000007836 */ /* 0x000fca0000000000 */
[----:B------:R-:W-:-:S05]  /*0430*/  SHF.R.U32.HI R0, RZ, 0x5, R0 ;  /* 0x00000005ff007819 */ /* 0x000fca0000011600 */
[----:B------:R-:W-:-:S05]  /*0440*/  IMAD.U32 R14, R0, -0x4, RZ ;  /* 0xfffffffc000e7824 */ /* 0x000fca00078e00ff */
[C---:B------:R-:W-:Y:S02]  /*0450*/  ISETP.EQ.AND P3, PT, R14.reuse, -0x18, PT ;  /* 0xffffffe80e00780c */ /* 0x040fe40003f62270 */
[C---:B------:R-:W-:Y:S02]  /*0460*/  ISETP.EQ.AND P4, PT, R14.reuse, -0x14, PT ;  /* 0xffffffec0e00780c */ /* 0x040fe40003f82270 */
[C---:B------:R-:W-:Y:S02]  /*0470*/  ISETP.EQ.AND P0, PT, R14.reuse, -0x10, PT ;  /* 0xfffffff00e00780c */ /* 0x040fe40003f02270 */
[C---:B------:R-:W-:Y:S02]  /*0480*/  ISETP.EQ.AND P1, PT, R14.reuse, -0xc, PT ;  /* 0xfffffff40e00780c */ /* 0x040fe40003f22270 */
[C---:B------:R-:W-:Y:S02]  /*0490*/  ISETP.EQ.AND P2, PT, R14.reuse, -0x8, PT ;  /* 0xfffffff80e00780c */ /* 0x040fe40003f42270 */
[----:B------:R-:W-:-:S03]  /*04a0*/  ISETP.EQ.AND P5, PT, R14, 0x4, PT ;  /* 0x000000040e00780c */ /* 0x000fc60003fa2270 */
[----:B------:R-:W-:Y:S01]  /*04b0*/  @P3 IMAD.MOV.U32 R0, RZ, RZ, R11 ;  /* 0x000000ffff003224 */ /* 0x000fe200078e000b */
[C---:B------:R-:W-:Y:S01]  /*04c0*/  ISETP.EQ.AND P3, PT, R14.reuse, -0x4, PT ;  /* 0xfffffffc0e00780c */ /* 0x040fe20003f62270 */
[--C-:B------:R-:W-:Y:S01]  /*04d0*/  @P4 IMAD.MOV.U32 R0, RZ, RZ, R15.reuse ;  /* 0x000000ffff004224 */ /* 0x100fe200078e000f */
[----:B------:R-:W-:Y:S01]  /*04e0*/  @P4 MOV R5, R11 ;  /* 0x0000000b00054202 */ /* 0x000fe20000000f00 */
[----:B------:R-:W-:Y:S01]  /*04f0*/  @P0 IMAD.MOV.U32 R5, RZ, RZ, R15 ;  /* 0x000000ffff050224 */ /* 0x000fe200078e000f */
[----:B------:R-:W-:Y:S01]  /*0500*/  ISETP.EQ.AND P4, PT, R14, RZ, PT ;  /* 0x000000ff0e00720c */ /* 0x000fe20003f82270 */
[--C-:B------:R-:W-:Y:S02]  /*0510*/  @P1 IMAD.MOV.U32 R5, RZ, RZ, R16.reuse ;  /* 0x000000ffff051224 */ /* 0x100fe400078e0010 */
[----:B------:R-:W-:Y:S02]  /*0520*/  @P2 IMAD.MOV.U32 R5, RZ, RZ, R17 ;  /* 0x000000ffff052224 */ /* 0x000fe400078e0011 */
[----:B------:R-:W-:-:S02]  /*0530*/  @P0 IMAD.MOV.U32 R0, RZ, RZ, R16 ;  /* 0x000000ffff000224 */ /* 0x000fc400078e0010 */
[----:B------:R-:W-:Y:S01]  /*0540*/  @P1 IMAD.MOV.U32 R0, RZ, RZ, R17 ;  /* 0x000000ffff001224 */ /* 0x000fe200078e0011 */
[----:B------:R-:W-:Y:S01]  /*0550*/  @P2 MOV R0, R18 ;  /* 0x0000001200002202 */ /* 0x000fe20000000f00 */
[----:B------:R-:W-:Y:S02]  /*0560*/  @P3 IMAD.MOV.U32 R5, RZ, RZ, R18 ;  /* 0x000000ffff053224 */ /* 0x000fe400078e0012 */
[--C-:B------:R-:W-:Y:S02]  /*0570*/  @P3 IMAD.MOV.U32 R0, RZ, RZ, R19.reuse ;  /* 0x000000ffff003224 */ /* 0x100fe400078e0013 */
[----:B------:R-:W-:Y:S02]  /*0580*/  @P4 IMAD.MOV.U32 R5, RZ, RZ, R19 ;  /* 0x000000ffff054224 */ /* 0x000fe400078e0013 */
[--C-:B------:R-:W-:Y:S02]  /*0590*/  @P5 IMAD.MOV.U32 R5, RZ, RZ, R21.reuse ;  /* 0x000000ffff055224 */ /* 0x100fe400078e0015 */
[----:B------:R-:W-:-:S02]  /*05a0*/  @P4 IMAD.MOV.U32 R0, RZ, RZ, R21 ;  /* 0x000000ffff004224 */ /* 0x000fc400078e0015 */
[----:B------:R-:W-:Y:S01]  /*05b0*/  IMAD.MOV.U32 R6, RZ, RZ, R5 ;  /* 0x000000ffff067224 */ /* 0x000fe200078e0005 */
[----:B------:R-:W-:Y:S06]  /*05c0*/  @!P6 BRA `(.L_x_2) ;  /* 0x00000000002ce947 */ /* 0x000fec0003800000 */
[----:B------:R-:W-:Y:S01]  /*05d0*/  @P0 MOV R7, R11 ;  /* 0x0000000b00070202 */ /* 0x000fe20000000f00 */
[----:B------:R-:W-:Y:S01]  /*05e0*/  @P1 IMAD.MOV.U32 R7, RZ, RZ, R15 ;  /* 0x000000ffff071224 */ /* 0x000fe200078e000f */
[----:B------:R-:W-:Y:S01]  /*05f0*/  ISETP.EQ.AND P0, PT, R14, 0x8, PT ;  /* 0x000000080e00780c */ /* 0x000fe20003f02270 */
[----:B------:R-:W-:Y:S01]  /*0600*/  @P2 IMAD.MOV.U32 R7, RZ, RZ, R16 ;  /* 0x000000ffff072224 */ /* 0x000fe200078e0010 */
[----:B------:R-:W-:Y:S01]  /*0610*/  LOP3.LUT R5, R4, 0x1f, RZ, 0xc0, !PT ;  /* 0x0000001f04057812 */ /* 0x000fe200078ec0ff */
[----:B------:R-:W-:Y:S02]  /*0620*/  @P3 IMAD.MOV.U32 R7, RZ, RZ, R17 ;  /* 0x000000ffff073224 */ /* 0x000fe400078e0011 */
[----:B------:R-:W-:Y:S01]  /*0630*/  @P4 IMAD.MOV.U32 R7, RZ, RZ, R18 ;  /* 0x000000ffff074224 */ /* 0x000fe200078e0012 */
[----:B------:R-:W-:Y:S01]  /*0640*/  SHF.L.W.U32.HI R0, R6, R5, R0 ;  /* 0x0000000506007219 */ /* 0x000fe20000010e00 */
[----:B------:R-:W-:-:S06]  /*0650*/  @P5 IMAD.MOV.U32 R7, RZ, RZ, R19 ;  /* 0x000000ffff075224 */ /* 0x000fcc00078e0013 */
[----:B------:R-:W-:-:S05]  /*0660*/  @P0 IMAD.MOV.U32 R7, RZ, RZ, R21 ;  /* 0x000000ffff070224 */ /* 0x000fca00078e0015 */
[----:B------:R-:W-:-:S07]  /*0670*/  SHF.L.W.U32.HI R6, R7, R5, R6 ;  /* 0x0000000507067219 */ /* 0x000fce0000010e06 */
.L_x_2:
[C---:B------:R-:W-:Y:S01]  /*0680*/  SHF.L.W.U32.HI R21, R6.reuse, 0x2, R0 ;  /* 0x0000000206157819 */ /* 0x040fe20000010e00 */
[----:B------:R-:W-:Y:S01]  /*0690*/  UMOV UR4, 0x54442d19 ;  /* 0x54442d1900047882 */ /* 0x000fe20000000000 */
[----:B------:R-:W-:Y:S01]  /*06a0*/  SHF.L.U32 R4, R6, 0x2, RZ ;  /* 0x0000000206047819 */ /* 0x000fe200000006ff */
[----:B------:R-:W-:Y:S01]  /*06b0*/  UMOV UR5, 0x3bf921fb ;  /* 0x3bf921fb00057882 */ /* 0x000fe20000000000 */
[----:B------:R-:W-:Y:S02]  /*06c0*/  SHF.R.S32.HI R5, RZ, 0x1f, R21 ;  /* 0x0000001fff057819 */ /* 0x000fe40000011415 */
[----:B------:R-:W-:Y:S02]  /*06d0*/  ISETP.GE.AND P0, PT, R10, RZ, PT ;  /* 0x000000ff0a00720c */ /* 0x000fe40003f06270 */
[C---:B------:R-:W-:Y:S02]  /*06e0*/  LOP3.LUT R4, R5.reuse, R4, RZ, 0x3c, !PT ;  /* 0x0000000405047212 */ /* 0x040fe400078e3cff */
[----:B------:R-:W-:-:S02]  /*06f0*/  LOP3.LUT R5, R5, R21, RZ, 0x3c, !PT ;  /* 0x0000001505057212 */ /* 0x000fc400078e3cff */
[----:B------:R-:W-:Y:S02]  /*0700*/  SHF.R.U32.HI R0, RZ, 0x1e, R0 ;  /* 0x0000001eff007819 */ /* 0x000fe40000011600 */
[C---:B------:R-:W-:Y:S02]  /*0710*/  LOP3.LUT R14, R21.reuse, R10, RZ, 0x3c, !PT ;  /* 0x0000000a150e7212 */ /* 0x040fe400078e3cff */
[----:B------:R-:W0:Y:S01]  /*0720*/  I2F.F64.S64 R4, R4 ;  /* 0x0000000400047312 */ /* 0x000e220000301c00 */
[----:B------:R-:W-:Y:S02]  /*0730*/  LEA.HI R0, R21, R0, RZ, 0x1 ;  /* 0x0000000015007211 */ /* 0x000fe400078f08ff */
[----:B------:R-:W-:-:S03]  /*0740*/  ISETP.GE.AND P1, PT, R14, RZ, PT ;  /* 0x000000ff0e00720c */ /* 0x000fc60003f26270 */
[----:B------:R-:W-:-:S04]  /*0750*/  IMAD.MOV R14, RZ, RZ, -R0 ;  /* 0x000000ffff0e7224 */ /* 0x000fc800078e0a00 */
[----:B------:R-:W-:Y:S01]  /*0760*/  @!P0 IMAD.MOV.U32 R0, RZ, RZ, R14 ;  /* 0x000000ffff008224 */ /* 0x000fe200078e000e */
[----:B0-----:R-:W-:-:S10]  /*0770*/  DMUL R6, R4, UR4 ;  /* 0x0000000404067c28 */ /* 0x001fd40008000000 */
[----:B------:R-:W0:Y:S02]  /*0780*/  F2F.F32.F64 R6, R6 ;  /* 0x0000000600067310 */ /* 0x000e240000301000 */
[----:B0-----:R-:W-:-:S07]  /*0790*/  FSEL R4, -R6, R6, !P1 ;  /* 0x0000000606047208 */ /* 0x001fce0004800100 */
.L_x_0:
[----:B------:R-:W-:Y:S02]  /*07a0*/  IMAD.MOV.U32 R14, RZ, RZ, 0x37cbac00 ;  /* 0x37cbac00ff0e7424 */ /* 0x000fe400078e00ff */
[----:B0-----:R-:W-:Y:S01]  /*07b0*/  FMUL R5, R4, R4 ;  /* 0x0000000404057220 */ /* 0x001fe20000400000 */
[C---:B------:R-:W-:Y:S01]  /*07c0*/  LOP3.LUT R7, R0.reuse, 0x1, RZ, 0xc0, !PT ;  /* 0x0000000100077812 */ /* 0x040fe200078ec0ff */
[----:B------:R-:W-:Y:S01]  /*07d0*/  IMAD.MOV.U32 R20, RZ, RZ, 0x3c0885e4 ;  /* 0x3c0885e4ff147424 */ /* 0x000fe200078e00ff */
[----:B--2---:R-:W-:Y:S01]  /*07e0*/  DADD R2, R2, -0.5 ;  /* 0xbfe0000002027429 */ /* 0x004fe20000000000 */
[----:B------:R-:W-:Y:S01]  /*07f0*/  FFMA R6, R5, R14, -0.0013887860113754868507 ;  /* 0xbab607ed05067423 */ /* 0x000fe2000000000e */
[----:B------:R-:W-:Y:S01]  /*0800*/  ISETP.NE.U32.AND P0, PT, R7, 0x1, PT ;  /* 0x000000010700780c */ /* 0x000fe20003f05070 */
[----:B------:R-:W-:Y:S01]  /*0810*/  VIADD R0, R0, 0x1 ;  /* 0x0000000100007836 */ /* 0x000fe20000000000 */
[----:B------:R-:W-:Y:S01]  /*0820*/  UMOV UR10, 0x9999999a ;  /* 0x9999999a000a7882 */ /* 0x000fe20000000000 */
[----:B------:R-:W-:Y:S01]  /*0830*/  IMAD.MOV.U32 R21, RZ, RZ, 0x3e2aaaa8 ;  /* 0x3e2aaaa8ff157424 */ /* 0x000fe200078e00ff */
[----:B------:R-:W-:Y:S01]  /*0840*/  FSEL R6, R6, -0.00019574658654164522886, P0 ;  /* 0xb94d415306067808 */ /* 0x000fe20000000000 */
[----:B------:R-:W-:Y:S01]  /*0850*/  UMOV UR11, 0x3fc99999 ;  /* 0x3fc99999000b7882 */ /* 0x000fe20000000000 */
[----:B------:R-:W-:-:S02]  /*0860*/  FSEL R20, R20, 0.041666727513074874878, !P0 ;  /* 0x3d2aaabb14147808 */ /* 0x000fc40004000000 */
[----:B------:R-:W-:Y:S02]  /*0870*/  LOP3.LUT P1, RZ, R0, 0x2, RZ, 0xc0, !PT ;  /* 0x0000000200ff7812 */ /* 0x000fe4000782c0ff */
[----:B------:R-:W-:Y:S01]  /*0880*/  FSEL R0, R4, 1, !P0 ;  /* 0x3f80000004007808 */ /* 0x000fe20004000000 */
[----:B------:R-:W-:Y:S01]  /*0890*/  FFMA R6, R5, R6, R20 ;  /* 0x0000000605067223 */ /* 0x000fe20000000014 */
[----:B------:R-:W-:Y:S02]  /*08a0*/  FSEL R21, -R21, -0.4999999701976776123, !P0 ;  /* 0xbeffffff15157808 */ /* 0x000fe40004000100 */
[----:B------:R-:W-:Y:S01]  /*08b0*/  SHF.L.U32 R13, R13, 0x1, RZ ;  /* 0x000000010d0d7819 */ /* 0x000fe200000006ff */
[C---:B------:R-:W-:Y:S01]  /*08c0*/  FFMA R7, R5.reuse, R0, RZ ;  /* 0x0000000005077223 */ /* 0x040fe200000000ff */
[----:B------:R-:W-:Y:S01]  /*08d0*/  FSETP.GE.AND P2, PT, |R10|, 105615, PT ;  /* 0x47ce47800a00780b */ /* 0x000fe20003f46200 */
[----:B------:R-:W-:-:S04]  /*08e0*/  FFMA R6, R5, R6, R21 ;  /* 0x0000000605067223 */ /* 0x000fc80000000015 */
[----:B------:R-:W-:Y:S02]  /*08f0*/  FFMA R0, R7, R6, R0 ;  /* 0x0000000607007223 */ /* 0x000fe40000000000 */
[----:B------:R-:W0:Y:S02]  /*0900*/  LDC.64 R6, c[0x0][0x380] ;  /* 0x0000e000ff067b82 */ /* 0x000e240000000a00 */
[----:B------:R-:W-:-:S04]  /*0910*/  @P1 FADD R0, RZ, -R0 ;  /* 0x80000000ff001221 */ /* 0x000fc80000000000 */
[----:B------:R-:W1:Y:S02]  /*0920*/  F2F.F64.F32 R4, R0 ;  /* 0x0000000000047310 */ /* 0x000e640000201800 */
[----:B-1----:R-:W-:Y:S01]  /*0930*/  DFMA R2, R4, UR10, R2 ;  /* 0x0000000a04027c2b */ /* 0x002fe20008000002 */
[----:B0-----:R-:W-:-:S05]  /*0940*/  IMAD.WIDE R6, R13, 0x4, R6 ;  /* 0x000000040d067825 */ /* 0x001fca00078e0206 */
[----:B------:R-:W-:Y:S08]  /*0950*/  I2F.F64.U32 R12, R12 ;  /* 0x0000000c000c7312 */ /* 0x000ff00000201800 */
[----:B------:R-:W0:Y:S02]  /*0960*/  F2F.F32.F64 R3, R2 ;  /* 0x0000000200037310 */ /* 0x000e240000301000 */
[----:B0-----:R0:W-:Y:S01]  /*0970*/  STG.E desc[UR6][R6.64], R3 ;  /* 0x0000000306007986 */ /* 0x0011e2000c101906 */
[----:B------:R-:W-:Y:S05]  /*0980*/  @!P2 BRA `(.L_x_3) ;  /* 0x00000004006ca947 */ /* 0x000fea0003800000 */
[----:B------:R-:W-:-:S13]  /*0990*/  FSETP.NEU.AND P0, PT, |R10|, +INF , PT ;  /* 0x7f8000000a00780b */ /* 0x000fda0003f0d200 */
[----:B------:R-:W-:Y:S01]  /*09a0*/  @!P0 FMUL R9, RZ, R10 ;  /* 0x0000000aff098220 */ /* 0x000fe20000400000 */
[----:B------:R-:W-:Y:S01]  /*09b0*/  @!P0 IMAD.MOV.U32 R8, RZ, RZ, RZ ;  /* 0x000000ffff088224 */ /* 0x000fe200078e00ff */
[----:B------:R-:W-:Y:S06]  /*09c0*/  @!P0 BRA `(.L_x_3) ;  /* 0x00000004005c8947 */ /* 0x000fec0003800000 */
[----:B------:R-:W-:Y:S01]  /*09d0*/  IMAD.SHL.U32 R0, R10, 0x100, RZ ;  /* 0x000001000a007824 */ /* 0x000fe200078e00ff */
[----:B------:R-:W-:Y:S01]  /*09e0*/  CS2R R4, SRZ ;  /* 0x0000000000047805 */ /* 0x000fe2000001ff00 */
[----:B------:R-:W-:Y:S01]  /*09f0*/  IMAD.MOV.U32 R21, RZ, RZ, RZ ;  /* 0x000000ffff157224 */ /* 0x000fe200078e00ff */
[----:B------:R-:W1:Y:S02]  /*0a00*/  LDCU.64 UR8, c[0x4][URZ] ;  /* 0x01000000ff0877ac */ /* 0x000e640008000a00 */
[----:B------:R-:W-:Y:S01]  /*0a10*/  LOP3.LUT R23, R0, 0x80000000, RZ, 0xfc, !PT ;  /* 0x8000000000177812 */ /* 0x000fe200078efcff */
[----:B------:R-:W-:-:S06]  /*0a20*/  UMOV UR4, URZ ;  /* 0x000000ff00047c82 */ /* 0x000fcc0008000000 */
.L_x_4:
[----:B-1----:R-:W-:Y:S02]  /*0a30*/  IMAD.U32 R8, RZ, RZ, UR8 ;  /* 0x00000008ff087e24 */ /* 0x002fe4000f8e00ff */
[----:B------:R-:W-:-:S05]  /*0a40*/  IMAD.U32 R9, RZ, RZ, UR9 ;  /* 0x00000009ff097e24 */ /* 0x000fca000f8e00ff */
[----:B------:R-:W0:Y:S01]  /*0a50*/  LDG.E.CONSTANT R2, desc[UR6][R8.64] ;  /* 0x0000000608027981 */ /* 0x000e22000c1e9900 */
        /* <DEDUP_REMOVED lines=8> */
[----:B------:R-:W-:-:S02]  /*0ae0*/  ISETP.EQ.AND P4, PT, R4, 0x10, PT ;  /* 0x000000100400780c */ /* 0x000fc40003f82270 */
[C---:B------:R-:W-:Y:S01]  /*0af0*/  ISETP.EQ.AND P5, PT, R4.reuse, 0x14, PT ;  /* 0x000000140400780c */ /* 0x040fe20003fa2270 */
[----:B------:R-:W-:Y:S02]  /*0b00*/  VIADD R4, R4, 0x4 ;  /* 0x0000000404047836 */ /* 0x000fe40000000000 */
[----:B0-----:R-:W-:-:S03]  /*0b10*/  IMAD.WIDE.U32 R2, R2, R23, RZ ;  /* 0x0000001702027225 */ /* 0x001fc600078e00ff */
[----:B------:R-:W-:-:S04]  /*0b20*/  IADD3 R0, P6, PT, R2, R5, RZ ;  /* 0x0000000502007210 */ /* 0x000fc80007fde0ff */
[----:B------:R-:W-:Y:S01]  /*0b30*/  IADD3.X R5, PT, PT, R3, R21, RZ, P6, !PT ;  /* 0x0000001503057210 */ /* 0x000fe200037fe4ff */
[--C-:B------:R-:W-:Y:S02]  /*0b40*/  @P0 IMAD.MOV.U32 R11, RZ, RZ, R0.reuse ;  /* 0x000000ffff0b0224 */ /* 0x100fe400078e0000 */
[----:B------:R-:W-:Y:S01]  /*0b50*/  @P5 MOV R19, R0 ;  /* 0x0000000000135202 */ /* 0x000fe20000000f00 */
[--C-:B------:R-:W-:Y:S02]  /*0b60*/  @P1 IMAD.MOV.U32 R15, RZ, RZ, R0.reuse ;  /* 0x000000ffff0f1224 */ /* 0x100fe400078e0000 */
[--C-:B------:R-:W-:Y:S02]  /*0b70*/  @P2 IMAD.MOV.U32 R16, RZ, RZ, R0.reuse ;  /* 0x000000ffff102224 */ /* 0x100fe400078e0000 */
[--C-:B------:R-:W-:Y:S02]  /*0b80*/  @P3 IMAD.MOV.U32 R17, RZ, RZ, R0.reuse ;  /* 0x000000ffff113224 */ /* 0x100fe400078e0000 */
        /* <DEDUP_REMOVED lines=13> */
[----:B------:R-:W-:-:S03]  /*0c60*/  ISETP.EQ.AND P5, PT, R4, RZ, PT ;  /* 0x000000ff0400720c */ /* 0x000fc60003fa2270 */
[--C-:B------:R-:W-:Y:S01]  /*0c70*/  @P3 IMAD.MOV.U32 R0, RZ, RZ, R11.reuse ;  /* 0x000000ffff003224 */ /* 0x100fe200078e000b */
[C---:B------:R-:W-:Y:S01]  /*0c80*/  ISETP.EQ.AND P3, PT, R4.reuse, -0x4, PT ;  /* 0xfffffffc0400780c */ /* 0x040fe20003f62270 */
[----:B------:R-:W-:Y:S01]  /*0c90*/  @P4 IMAD.MOV.U32 R2, RZ, RZ, R11 ;  /* 0x000000ffff024224 */ /* 0x000fe200078e000b */
[----:B------:R-:W-:Y:S01]  /*0ca0*/  @P4 MOV R0, R15 ;  /* 0x0000000f00004202 */ /* 0x000fe20000000f00 */
[----:B------:R-:W-:Y:S01]  /*0cb0*/  @P2 IMAD.MOV.U32 R2, RZ, RZ, R15 ;  /* 0x000000ffff022224 */ /* 0x000fe200078e000f */
[----:B------:R-:W-:Y:S01]  /*0cc0*/  ISETP.EQ.AND P4, PT, R4, 0x4, PT ;  /* 0x000000040400780c */ /* 0x000fe20003f82270 */
[--C-:B------:R-:W-:Y:S02]  /*0cd0*/  @P2 IMAD.MOV.U32 R0, RZ, RZ, R16.reuse ;  /* 0x000000ffff002224 */ /* 0x100fe400078e0010 */
[----:B------:R-:W-:Y:S02]  /*0ce0*/  @P1 IMAD.MOV.U32 R2, RZ, RZ, R16 ;  /* 0x000000ffff021224 */ /* 0x000fe400078e0010 */
[--C-:B------:R-:W-:Y:S01]  /*0cf0*/  @P1 IMAD.MOV.U32 R0, RZ, RZ, R17.reuse ;  /* 0x000000ffff001224 */ /* 0x100fe200078e0011 */
[----:B------:R-:W-:Y:S01]  /*0d00*/  @P0 MOV R0, R18 ;  /* 0x0000001200000202 */ /* 0x000fe20000000f00 */
[----:B------:R-:W-:-:S02]  /*0d10*/  @P0 IMAD.MOV.U32 R2, RZ, RZ, R17 ;  /* 0x000000ffff020224 */ /* 0x000fc400078e0011 */
[----:B------:R-:W-:Y:S02]  /*0d20*/  @P3 IMAD.MOV.U32 R2, RZ, RZ, R18 ;  /* 0x000000ffff023224 */ /* 0x000fe400078e0012 */
[--C-:B------:R-:W-:Y:S02]  /*0d30*/  @P3 IMAD.MOV.U32 R0, RZ, RZ, R19.reuse ;  /* 0x000000ffff003224 */ /* 0x100fe400078e0013 */
[----:B------:R-:W-:Y:S02]  /*0d40*/  @P5 IMAD.MOV.U32 R2, RZ, RZ, R19 ;  /* 0x000000ffff025224 */ /* 0x000fe400078e0013 */
[--C-:B------:R-:W-:Y:S02]  /*0d50*/  @P5 IMAD.MOV.U32 R0, RZ, RZ, R5.reuse ;  /* 0x000000ffff005224 */ /* 0x100fe400078e0005 */
[----:B------:R-:W-:Y:S01]  /*0d60*/  @P4 IMAD.MOV.U32 R2, RZ, RZ, R5 ;  /* 0x000000ffff024224 */ /* 0x000fe200078e0005 */
        /* <DEDUP_REMOVED lines=8> */
[----:B------:R-:W-:-:S07]  /*0df0*/  SHF.L.W.U32.HI R0, R2, R3, R0 ;  /* 0x0000000302007219 */ /* 0x000fce0000010e00 */
[----:B------:R-:W-:-:S05]  /*0e00*/  @P0 IMAD.MOV.U32 R11, RZ, RZ, R5 ;  /* 0x000000ffff0b0224 */ /* 0x000fca00078e0005 */
[----:B------:R-:W-:-:S07]  /*0e10*/  SHF.L.W.U32.HI R2, R11, R3, R2 ;  /* 0x000000030b027219 */ /* 0x000fce0000010e02 */
.L_x_5:
        /* <DEDUP_REMOVED lines=9> */
[----:B------:R-:W0:Y:S01]  /*0eb0*/  I2F.F64.S64 R2, R4 ;  /* 0x0000000400027312 */ /* 0x000e220000301c00 */
[C---:B------:R-:W-:Y:S02]  /*0ec0*/  LOP3.LUT R10, R9.reuse, R10, RZ, 0x3c, !PT ;  /* 0x0000000a090a7212 */ /* 0x040fe400078e3cff */
[----:B------:R-:W-:Y:S02]  /*0ed0*/  LEA.HI R8, R9, R0, RZ, 0x1 ;  /* 0x0000000009087211 */ /* 0x000fe400078f08ff */
[----:B------:R-:W-:-:S03]  /*0ee0*/  ISETP.GE.AND P0, PT, R10, RZ, PT ;  /* 0x000000ff0a00720c */ /* 0x000fc60003f06270 */
[----:B------:R-:W-:-:S04]  /*0ef0*/  IMAD.MOV R0, RZ, RZ, -R8 ;  /* 0x000000ffff007224 */ /* 0x000fc800078e0a08 */
[----:B------:R-:W-:Y:S01]  /*0f00*/  @!P1 IMAD.MOV.U32 R8, RZ, RZ, R0 ;  /* 0x000000ffff089224 */ /* 0x000fe200078e0000 */
[----:B0-----:R-:W-:-:S10]  /*0f10*/  DMUL R2, R2, UR4 ;  /* 0x0000000402027c28 */ /* 0x001fd40008000000 */
[----:B------:R-:W0:Y:S02]  /*0f20*/  F2F.F32.F64 R2, R2 ;  /* 0x0000000200027310 */ /* 0x000e240000301000 */
[----:B0-----:R-:W-:-:S07]  /*0f30*/  FSEL R9, -R2, R2, !P0 ;  /* 0x0000000202097208 */ /* 0x001fce0004000100 */
.L_x_3:
[----:B0-----:R-:W-:Y:S01]  /*0f40*/  FMUL R3, R9, R9 ;  /* 0x0000000909037220 */ /* 0x001fe20000400000 */
[C---:B------:R-:W-:Y:S01]  /*0f50*/  LOP3.LUT R0, R8.reuse, 0x1, RZ, 0xc0, !PT ;  /* 0x0000000108007812 */ /* 0x040fe200078ec0ff */
[----:B------:R-:W-:Y:S01]  /*0f60*/  IMAD.MOV.U32 R2, RZ, RZ, 0x3d2aaabb ;  /* 0x3d2aaabbff027424 */ /* 0x000fe200078e00ff */
[----:B------:R-:W-:Y:S01]  /*0f70*/  LOP3.LUT P1, RZ, R8, 0x2, RZ, 0xc0, !PT ;  /* 0x0000000208ff7812 */ /* 0x000fe2000782c0ff */
[----:B------:R-:W-:Y:S01]  /*0f80*/  FFMA R14, R3, R14, -0.0013887860113754868507 ;  /* 0xbab607ed030e7423 */ /* 0x000fe2000000000e */
[----:B------:R-:W-:Y:S01]  /*0f90*/  ISETP.NE.U32.AND P0, PT, R0, 0x1, PT ;  /* 0x000000010000780c */ /* 0x000fe20003f05070 */
[----:B------:R-:W-:Y:S01]  /*0fa0*/  IMAD.MOV.U32 R4, RZ, RZ, 0x3effffff ;  /* 0x3effffffff047424 */ /* 0x000fe200078e00ff */
[----:B------:R-:W-:Y:S02]  /*0fb0*/  DADD R12, R12, -0.5 ;  /* 0xbfe000000c0c7429 */ /* 0x000fe40000000000 */
[----:B------:R-:W-:Y:S02]  /*0fc0*/  FSEL R14, R14, -0.00019574658654164522886, !P0 ;  /* 0xb94d41530e0e7808 */ /* 0x000fe40004000000 */
[----:B------:R-:W-:-:S02]  /*0fd0*/  FSEL R2, R2, 0.0083327032625675201416, !P0 ;  /* 0x3c0885e402027808 */ /* 0x000fc40004000000 */
[----:B------:R-:W-:Y:S02]  /*0fe0*/  FSEL R0, R9, 1, P0 ;  /* 0x3f80000009007808 */ /* 0x000fe40000000000 */
[----:B------:R-:W-:Y:S01]  /*0ff0*/  FSEL R9, -R4, -0.16666662693023681641, !P0 ;  /* 0xbe2aaaa804097808 */ /* 0x000fe20004000100 */
[C---:B------:R-:W-:Y:S02]  /*1000*/  FFMA R2, R3.reuse, R14, R2 ;  /* 0x0000000e03027223 */ /* 0x040fe40000000002 */
[C---:B------:R-:W-:Y:S02]  /*1010*/  FFMA R5, R3.reuse, R0, RZ ;  /* 0x0000000003057223 */ /* 0x040fe400000000ff */
[----:B------:R-:W-:-:S04]  /*1020*/  FFMA R2, R3, R2, R9 ;  /* 0x0000000203027223 */ /* 0x000fc80000000009 */
[----:B------:R-:W-:-:S04]  /*1030*/  FFMA R0, R5, R2, R0 ;  /* 0x0000000205007223 */ /* 0x000fc80000000000 */
[----:B------:R-:W-:-:S04]  /*1040*/  @P1 FADD R0, RZ, -R0 ;  /* 0x80000000ff001221 */ /* 0x000fc80000000000 */
[----:B------:R-:W0:Y:S02]  /*1050*/  F2F.F64.F32 R2, R0 ;  /* 0x0000000000027310 */ /* 0x000e240000201800 */
[----:B0-----:R-:W-:-:S10]  /*1060*/  DFMA R2, R2, UR10, R12 ;  /* 0x0000000a02027c2b */ /* 0x001fd4000800000c */
[----:B------:R-:W0:Y:S02]  /*1070*/  F2F.F32.F64 R3, R2 ;  /* 0x0000000200037310 */ /* 0x000e240000301000 */
[----:B0-----:R-:W-:Y:S01]  /*1080*/  STG.E desc[UR6][R6.64+0x4], R3 ;  /* 0x0000040306007986 */ /* 0x001fe2000c101906 */
[----:B------:R-:W-:Y:S05]  /*1090*/  EXIT ;  /* 0x000000000000794d */ /* 0x000fea0003800000 */
.L_x_6:
[----:B------:R-:W-:-:S00]  /*10a0*/  BRA `(.L_x_6) ;  /* 0xfffffffc00fc7947 */ /* 0x000fc0000383ffff */
[----:B------:R-:W-:-:S00]  /*10b0*/  NOP ;  /* 0x0000000000007918 */ /* 0x000fc00000000000 */
        /* <DEDUP_REMOVED lines=12> */
.L_x_8:


//--------------------- .text._Z21kernel_update_texturePhiii --------------------------
	.section	.text._Z21kernel_update_texturePhiii,"ax",@progbits
	.align	128
        .global         _Z21kernel_update_texturePhiii
        .type           _Z21kernel_update_texturePhiii,@function
        .size           _Z21kernel_update_texturePhiii,(.L_x_9 - _Z21kernel_update_texturePhiii)
        .other          _Z21kernel_update_texturePhiii,@"STO_CUDA_ENTRY STV_DEFAULT"
_Z21kernel_update_texturePhiii:
.text._Z21kernel_update_texturePhiii:
        /* <DEDUP_REMOVED lines=14> */
[----:B------:R-:W-:Y:S01]  /*00e0*/  HFMA2 R6, -RZ, RZ, 0, 0 ;  /* 0x00000000ff067431 */ /* 0x000fe200000001ff */
[----:B------:R-:W1:Y:S01]  /*00f0*/  LDCU.64 UR8, c[0x0][0x380] ;  /* 0x00007000ff0877ac */ /* 0x000e620008000a00 */
[----:B------:R-:W-:Y:S01]  /*0100*/  IMAD.MOV.U32 R2, RZ, RZ, RZ ;  /* 0x000000ffff027224 */ /* 0x000fe200078e00ff */
[----:B------:R-:W-:Y:S01]  /*0110*/  MOV R10, 0xff ;  /* 0x000000ff000a7802 */ /* 0x000fe20000000f00 */
[----:B------:R-:W2:Y:S01]  /*0120*/  LDCU.64 UR4, c[0x0][0x358] ;  /* 0x00006b00ff0477ac */ /* 0x000ea20008000a00 */
[CC--:B0-----:R-:W-:Y:S02]  /*0130*/  IMAD R5, R0.reuse, R4.reuse, 0xff ;  /* 0x000000ff00057424 */ /* 0x0c1fe400078e0204 */
[----:B------:R-:W-:Y:S02]  /*0140*/  IMAD R3, R7, R4, 0xff ;  /* 0x000000ff07037424 */ /* 0x000fe400078e0204 */
[----:B------:R-:W-:-:S02]  /*0150*/  IMAD R0, R0, UR6, R7 ;  /* 0x0000000600007c24 */ /* 0x000fc4000f8e0207 */
[----:B------:R-:W-:Y:S02]  /*0160*/  IMAD R7, R7, R4, R5 ;  /* 0x0000000407077224 */ /* 0x000fe400078e0205 */
[----:B------:R-:W-:Y:S02]  /*0170*/  IMAD.MOV.U32 R4, RZ, RZ, RZ ;  /* 0x000000ffff047224 */ /* 0x000fe400078e00ff */
[----:B------:R-:W-:-:S04]  /*0180*/  IMAD.HI R6, R7, -0x7f7f7f7f, R6 ;  /* 0x8080808107067827 */ /* 0x000fc800078e0206 */
[----:B------:R-:W-:Y:S01]  /*0190*/  IMAD.HI R4, R5, -0x7f7f7f7f, R4 ;  /* 0x8080808105047827 */ /* 0x000fe200078e0204 */
[----:B------:R-:W-:-:S03]  /*01a0*/  SHF.R.U32.HI R11, RZ, 0x1f, R6 ;  /* 0x0000001fff0b7819 */ /* 0x000fc60000011606 */
[----:B------:R-:W-:Y:S01]  /*01b0*/  IMAD.HI R2, R3, -0x7f7f7f7f, R2 ;  /* 0x8080808103027827 */ /* 0x000fe200078e0202 */
[----:B------:R-:W-:Y:S02]  /*01c0*/  SHF.R.U32.HI R9, RZ, 0x1f, R4 ;  /* 0x0000001fff097819 */ /* 0x000fe40000011604 */
[----:B------:R-:W-:Y:S01]  /*01d0*/  LEA.HI R11, R6, R11, RZ, 0x19 ;  /* 0x0000000b060b7211 */ /* 0x000fe200078fc8ff */
[----:B------:R-:W-:Y:S01]  /*01e0*/  IMAD.SHL.U32 R0, R0, 0x4, RZ ;  /* 0x0000000400007824 */ /* 0x000fe200078e00ff */
[----:B------:R-:W-:Y:S02]  /*01f0*/  LEA.HI R4, R4, R9, RZ, 0x19 ;  /* 0x0000000904047211 */ /* 0x000fe400078fc8ff */
[----:B------:R-:W-:Y:S01]  /*0200*/  SHF.R.U32.HI R9, RZ, 0x1f, R2 ;  /* 0x0000001fff097819 */ /* 0x000fe20000011602 */
[----:B------:R-:W-:Y:S01]  /*0210*/  IMAD.IADD R11, R7, 0x1, R11 ;  /* 0x00000001070b7824 */ /* 0x000fe200078e020b */
[----:B-1----:R-:W-:Y:S01]  /*0220*/  IADD3 R8, P0, PT, R0, UR8, RZ ;  /* 0x0000000800087c10 */ /* 0x002fe2000ff1e0ff */
[----:B------:R-:W-:Y:S01]  /*0230*/  IMAD.IADD R5, R5, 0x1, R4 ;  /* 0x0000000105057824 */ /* 0x000fe200078e0204 */
[----:B------:R-:W-:-:S02]  /*0240*/  LEA.HI R2, R2, R9, RZ, 0x19 ;  /* 0x0000000902027211 */ /* 0x000fc400078fc8ff */
[----:B------:R-:W-:Y:S02]  /*0250*/  LEA.HI.X.SX32 R9, R0, UR9, 0x1, P0 ;  /* 0x0000000900097c11 */ /* 0x000fe400080f0eff */
[----:B------:R-:W-:Y:S02]  /*0260*/  PRMT R0, R10, 0x7610, R0 ;  /* 0x000076100a007816 */ /* 0x000fe40000000000 */
[----:B------:R-:W-:Y:S01]  /*0270*/  IADD3 R3, PT, PT, R3, R2, RZ ;  /* 0x0000000203037210 */ /* 0x000fe20007ffe0ff */
[----:B--2---:R-:W-:Y:S04]  /*0280*/  STG.E.U8 desc[UR4][R8.64+0x1], R5 ;  /* 0x0000010508007986 */ /* 0x004fe8000c101104 */
[----:B------:R-:W-:Y:S04]  /*0290*/  STG.E.U8 desc[UR4][R8.64+0x3], R0 ;  /* 0x0000030008007986 */ /* 0x000fe8000c101104 */
[----:B------:R-:W-:Y:S04]  /*02a0*/  STG.E.U8 desc[UR4][R8.64], R3 ;  /* 0x0000000308007986 */ /* 0x000fe8000c101104 */
[----:B------:R-:W-:Y:S01]  /*02b0*/  STG.E.U8 desc[UR4][R8.64+0x2], R11 ;  /* 0x0000020b08007986 */ /* 0x000fe2000c101104 */
[----:B------:R-:W-:Y:S05]  /*02c0*/  EXIT ;  /* 0x000000000000794d */ /* 0x000fea0003800000 */
.L_x_7:
        /* <DEDUP_REMOVED lines=11> */
.L_x_9:


//--------------------- .nv.global.init           --------------------------
	.section	.nv.global.init,"aw",@progbits
	.align	4
.nv.global.init:
	.type		__cudart_i2opi_f,@object
	.size		__cudart_i2opi_f,(.L_0 - __cudart_i2opi_f)
__cudart_i2opi_f:
        /*0000*/ 	.byte	0x41, 0x90, 0x43, 0x3c, 0x99, 0x95, 0x62, 0xdb, 0xc0, 0xdd, 0x34, 0xf5, 0xd1, 0x57, 0x27, 0xfc
        /*0010*/ 	.byte	0x29, 0x15, 0x44, 0x4e, 0x6e, 0x83, 0xf9, 0xa2
.L_0:


//--------------------- .nv.shared.reserved.0     --------------------------
	.section	.nv.shared.reserved.0,"aw",@nobits
	.weak		__nv_reservedSMEM_offset_0_alias
	.size		__nv_reservedSMEM_offset_0_alias, 0, 64
	.other		__nv_reservedSMEM_offset_0_alias,@"STO_CUDA_RESERVED_SHARED STV_DEFAULT"
__nv_reservedSMEM_offset_0_alias:
	.zero		0
	.zero		64


//--------------------- .nv.constant0._Z22kernel_update_verticesPfiif --------------------------
	.section	.nv.constant0._Z22kernel_update_verticesPfiif,"a",@progbits
	.sectionflags	@""
	.align	4
.nv.constant0._Z22kernel_update_verticesPfiif:
	.zero		916


//--------------------- .nv.constant0._Z21kernel_update_texturePhiii --------------------------
	.section	.nv.constant0._Z21kernel_update_texturePhiii,"a",@progbits
	.sectionflags	@""
	.align	4
.nv.constant0._Z21kernel_update_texturePhiii:
	.zero		916


//--------------------- SYMBOLS --------------------------

	.type		.nv.reservedSmem.offset0,@object
	.size		.nv.reservedSmem.offset0,0x4
